//
// Generated by NVIDIA NVVM Compiler
//
// Compiler Build ID: CL-36424714
// Cuda compilation tools, release 13.0, V13.0.88
// Based on NVVM 20.0.0
//

.version 9.0
.target sm_100
.address_size 64

	// .globl	_Z20matrixVectorMultiplyPKdS0_Pdii

.visible .entry _Z20matrixVectorMultiplyPKdS0_Pdii(
	.param .u64 .ptr .align 1 _Z20matrixVectorMultiplyPKdS0_Pdii_param_0,
	.param .u64 .ptr .align 1 _Z20matrixVectorMultiplyPKdS0_Pdii_param_1,
	.param .u64 .ptr .align 1 _Z20matrixVectorMultiplyPKdS0_Pdii_param_2,
	.param .u32 _Z20matrixVectorMultiplyPKdS0_Pdii_param_3,
	.param .u32 _Z20matrixVectorMultiplyPKdS0_Pdii_param_4
)
{
	.reg .pred 	%p<11>;
	.reg .b32 	%r<38>;
	.reg .b64 	%rd<31>;
	.reg .b64 	%fd<112>;

	ld.param.u64 	%rd11, [_Z20matrixVectorMultiplyPKdS0_Pdii_param_0];
	ld.param.u64 	%rd12, [_Z20matrixVectorMultiplyPKdS0_Pdii_param_1];
	ld.param.u64 	%rd10, [_Z20matrixVectorMultiplyPKdS0_Pdii_param_2];
	ld.param.u32 	%r24, [_Z20matrixVectorMultiplyPKdS0_Pdii_param_3];
	ld.param.u32 	%r23, [_Z20matrixVectorMultiplyPKdS0_Pdii_param_4];
	cvta.to.global.u64 	%rd1, %rd12;
	cvta.to.global.u64 	%rd2, %rd11;
	mov.u32 	%r25, %ctaid.x;
	mov.u32 	%r26, %ntid.x;
	mov.u32 	%r27, %tid.x;
	mad.lo.s32 	%r1, %r25, %r26, %r27;
	setp.ge.s32 	%p1, %r1, %r24;
	@%p1 bra 	$L__BB0_15;
	setp.lt.s32 	%p2, %r23, 1;
	mov.f64 	%fd111, 0d0000000000000000;
	@%p2 bra 	$L__BB0_14;
	mul.lo.s32 	%r2, %r23, %r1;
	and.b32  	%r3, %r23, 15;
	setp.lt.u32 	%p3, %r23, 16;
	mov.f64 	%fd111, 0d0000000000000000;
	mov.b32 	%r34, 0;
	@%p3 bra 	$L__BB0_5;
	and.b32  	%r34, %r23, 2147483632;
	neg.s32 	%r32, %r34;
	add.s64 	%rd3, %rd2, 64;
	add.s64 	%rd29, %rd1, 64;
	mov.f64 	%fd111, 0d0000000000000000;
	mov.u32 	%r31, %r2;
$L__BB0_4:
	.pragma "nounroll";
	mul.wide.s32 	%rd13, %r31, 8;
	add.s64 	%rd14, %rd3, %rd13;
	ld.global.f64 	%fd18, [%rd14+-64];
	ld.global.f64 	%fd19, [%rd29+-64];
	fma.rn.f64 	%fd20, %fd18, %fd19, %fd111;
	ld.global.f64 	%fd21, [%rd14+-56];
	ld.global.f64 	%fd22, [%rd29+-56];
	fma.rn.f64 	%fd23, %fd21, %fd22, %fd20;
	ld.global.f64 	%fd24, [%rd14+-48];
	ld.global.f64 	%fd25, [%rd29+-48];
	fma.rn.f64 	%fd26, %fd24, %fd25, %fd23;
	ld.global.f64 	%fd27, [%rd14+-40];
	ld.global.f64 	%fd28, [%rd29+-40];
	fma.rn.f64 	%fd29, %fd27, %fd28, %fd26;
	ld.global.f64 	%fd30, [%rd14+-32];
	ld.global.f64 	%fd31, [%rd29+-32];
	fma.rn.f64 	%fd32, %fd30, %fd31, %fd29;
	ld.global.f64 	%fd33, [%rd14+-24];
	ld.global.f64 	%fd34, [%rd29+-24];
	fma.rn.f64 	%fd35, %fd33, %fd34, %fd32;
	ld.global.f64 	%fd36, [%rd14+-16];
	ld.global.f64 	%fd37, [%rd29+-16];
	fma.rn.f64 	%fd38, %fd36, %fd37, %fd35;
	ld.global.f64 	%fd39, [%rd14+-8];
	ld.global.f64 	%fd40, [%rd29+-8];
	fma.rn.f64 	%fd41, %fd39, %fd40, %fd38;
	ld.global.f64 	%fd42, [%rd14];
	ld.global.f64 	%fd43, [%rd29];
	fma.rn.f64 	%fd44, %fd42, %fd43, %fd41;
	ld.global.f64 	%fd45, [%rd14+8];
	ld.global.f64 	%fd46, [%rd29+8];
	fma.rn.f64 	%fd47, %fd45, %fd46, %fd44;
	ld.global.f64 	%fd48, [%rd14+16];
	ld.global.f64 	%fd49, [%rd29+16];
	fma.rn.f64 	%fd50, %fd48, %fd49, %fd47;
	ld.global.f64 	%fd51, [%rd14+24];
	ld.global.f64 	%fd52, [%rd29+24];
	fma.rn.f64 	%fd53, %fd51, %fd52, %fd50;
	ld.global.f64 	%fd54, [%rd14+32];
	ld.global.f64 	%fd55, [%rd29+32];
	fma.rn.f64 	%fd56, %fd54, %fd55, %fd53;
	ld.global.f64 	%fd57, [%rd14+40];
	ld.global.f64 	%fd58, [%rd29+40];
	fma.rn.f64 	%fd59, %fd57, %fd58, %fd56;
	ld.global.f64 	%fd60, [%rd14+48];
	ld.global.f64 	%fd61, [%rd29+48];
	fma.rn.f64 	%fd62, %fd60, %fd61, %fd59;
	ld.global.f64 	%fd63, [%rd14+56];
	ld.global.f64 	%fd64, [%rd29+56];
	fma.rn.f64 	%fd111, %fd63, %fd64, %fd62;
	add.s32 	%r32, %r32, 16;
	add.s32 	%r31, %r31, 16;
	add.s64 	%rd29, %rd29, 128;
	setp.ne.s32 	%p4, %r32, 0;
	@%p4 bra 	$L__BB0_4;
$L__BB0_5:
	setp.eq.s32 	%p5, %r3, 0;
	@%p5 bra 	$L__BB0_14;
	and.b32  	%r11, %r23, 7;
	setp.lt.u32 	%p6, %r3, 8;
	@%p6 bra 	$L__BB0_8;
	add.s32 	%r29, %r34, %r2;
	mul.wide.s32 	%rd15, %r29, 8;
	add.s64 	%rd16, %rd2, %rd15;
	ld.global.f64 	%fd66, [%rd16];
	mul.wide.u32 	%rd17, %r34, 8;
	add.s64 	%rd18, %rd1, %rd17;
	ld.global.f64 	%fd67, [%rd18];
	fma.rn.f64 	%fd68, %fd66, %fd67, %fd111;
	ld.global.f64 	%fd69, [%rd16+8];
	ld.global.f64 	%fd70, [%rd18+8];
	fma.rn.f64 	%fd71, %fd69, %fd70, %fd68;
	ld.global.f64 	%fd72, [%rd16+16];
	ld.global.f64 	%fd73, [%rd18+16];
	fma.rn.f64 	%fd74, %fd72, %fd73, %fd71;
	ld.global.f64 	%fd75, [%rd16+24];
	ld.global.f64 	%fd76, [%rd18+24];
	fma.rn.f64 	%fd77, %fd75, %fd76, %fd74;
	ld.global.f64 	%fd78, [%rd16+32];
	ld.global.f64 	%fd79, [%rd18+32];
	fma.rn.f64 	%fd80, %fd78, %fd79, %fd77;
	ld.global.f64 	%fd81, [%rd16+40];
	ld.global.f64 	%fd82, [%rd18+40];
	fma.rn.f64 	%fd83, %fd81, %fd82, %fd80;
	ld.global.f64 	%fd84, [%rd16+48];
	ld.global.f64 	%fd85, [%rd18+48];
	fma.rn.f64 	%fd86, %fd84, %fd85, %fd83;
	ld.global.f64 	%fd87, [%rd16+56];
	ld.global.f64 	%fd88, [%rd18+56];
	fma.rn.f64 	%fd111, %fd87, %fd88, %fd86;
	add.s32 	%r34, %r34, 8;
$L__BB0_8:
	setp.eq.s32 	%p7, %r11, 0;
	@%p7 bra 	$L__BB0_14;
	and.b32  	%r14, %r23, 3;
	setp.lt.u32 	%p8, %r11, 4;
	@%p8 bra 	$L__BB0_11;
	add.s32 	%r30, %r34, %r2;
	mul.wide.s32 	%rd19, %r30, 8;
	add.s64 	%rd20, %rd2, %rd19;
	ld.global.f64 	%fd90, [%rd20];
	mul.wide.u32 	%rd21, %r34, 8;
	add.s64 	%rd22, %rd1, %rd21;
	ld.global.f64 	%fd91, [%rd22];
	fma.rn.f64 	%fd92, %fd90, %fd91, %fd111;
	ld.global.f64 	%fd93, [%rd20+8];
	ld.global.f64 	%fd94, [%rd22+8];
	fma.rn.f64 	%fd95, %fd93, %fd94, %fd92;
	ld.global.f64 	%fd96, [%rd20+16];
	ld.global.f64 	%fd97, [%rd22+16];
	fma.rn.f64 	%fd98, %fd96, %fd97, %fd95;
	ld.global.f64 	%fd99, [%rd20+24];
	ld.global.f64 	%fd100, [%rd22+24];
	fma.rn.f64 	%fd111, %fd99, %fd100, %fd98;
	add.s32 	%r34, %r34, 4;
$L__BB0_11:
	setp.eq.s32 	%p9, %r14, 0;
	@%p9 bra 	$L__BB0_14;
	mul.wide.u32 	%rd23, %r34, 8;
	add.s64 	%rd30, %rd1, %rd23;
	add.s32 	%r37, %r34, %r2;
	neg.s32 	%r36, %r14;
$L__BB0_13:
	.pragma "nounroll";
	mul.wide.s32 	%rd24, %r37, 8;
	add.s64 	%rd25, %rd2, %rd24;
	ld.global.f64 	%fd101, [%rd25];
	ld.global.f64 	%fd102, [%rd30];
	fma.rn.f64 	%fd111, %fd101, %fd102, %fd111;
	add.s64 	%rd30, %rd30, 8;
	add.s32 	%r37, %r37, 1;
	add.s32 	%r36, %r36, 1;
	setp.ne.s32 	%p10, %r36, 0;
	@%p10 bra 	$L__BB0_13;
$L__BB0_14:
	cvta.to.global.u64 	%rd26, %rd10;
	mul.wide.s32 	%rd27, %r1, 8;
	add.s64 	%rd28, %rd26, %rd27;
	st.global.f64 	[%rd28], %fd111;
$L__BB0_15:
	ret;

}


// ===== COMPILED SASS (sm_100) =====

	.target	sm_100

	.elftype	@"ET_EXEC"


//--------------------- .note.nv.tkinfo           --------------------------
	.section	.note.nv.tkinfo,"",@"SHT_NOTE"
	.sectionflags	@"SHF_NOTE_NV_TKINFO"
	.tkinfo
        /*0018*/ 	.word	0x00000002
        /*0030*/ 	.string	""
        /*0030*/ 	.string	"ptxas"
        /*0030*/ 	.string	"Cuda compilation tools, release 13.0, V13.0.88"
        /*0030*/ 	.string	"Build cuda_13.0.r13.0/compiler.36424714_0"
        /*0030*/ 	.string	"-arch sm_100 -m 64 "



//--------------------- .note.nv.cuinfo           --------------------------
	.section	.note.nv.cuinfo,"",@"SHT_NOTE"
	.sectionflags	@"SHF_NOTE_NV_CUINFO"
        /*0018*/ 	.short	0x0002
        /*001a*/ 	.short	0x0064
        /*001c*/ 	.short	0x0082
	.zero		2


//--------------------- .nv.info                  --------------------------
	.section	.nv.info,"",@"SHT_CUDA_INFO"
	.align	4


	//----- nvinfo : EIATTR_REGCOUNT
	.align		4
        /*0000*/ 	.byte	0x04, 0x2f
        /*0002*/ 	.short	(.L_1 - .L_0)
	.align		4
.L_0:
        /*0004*/ 	.word	index@(_Z20matrixVectorMultiplyPKdS0_Pdii)
        /*0008*/ 	.word	0x00000020


	//----- nvinfo : EIATTR_FRAME_SIZE
	.align		4
.L_1:
        /*000c*/ 	.byte	0x04, 0x11
        /*000e*/ 	.short	(.L_3 - .L_2)
	.align		4
.L_2:
        /*0010*/ 	.word	index@(_Z20matrixVectorMultiplyPKdS0_Pdii)
        /*0014*/ 	.word	0x00000000


	//----- nvinfo : EIATTR_MIN_STACK_SIZE
	.align		4
.L_3:
        /*0018*/ 	.byte	0x04, 0x12
        /*001a*/ 	.short	(.L_5 - .L_4)
	.align		4
.L_4:
        /*001c*/ 	.word	index@(_Z20matrixVectorMultiplyPKdS0_Pdii)
        /*0020*/ 	.word	0x00000000
.L_5:


//--------------------- .nv.compat                --------------------------
	.section	.nv.compat,"",@"SHT_CUDA_COMPAT_INFO"
	.align	4
        /*0000*/ 	.byte	0x02, 0x09, 0x00, 0x00, 0x02, 0x02, 0x01, 0x00, 0x02, 0x05, 0x05, 0x00, 0x03, 0x07, 0x01, 0x01
        /*0010*/ 	.byte	0x02, 0x03, 0x00, 0x00, 0x02, 0x06, 0x01, 0x00, 0x04, 0x0b, 0x08, 0x00, 0x01, 0x00, 0x00, 0x00
        /*0020*/ 	.byte	0x00, 0x00, 0x00, 0x00


//--------------------- .nv.info._Z20matrixVectorMultiplyPKdS0_Pdii --------------------------
	.section	.nv.info._Z20matrixVectorMultiplyPKdS0_Pdii,"",@"SHT_CUDA_INFO"
	.sectionflags	@""
	.align	4


	//----- nvinfo : EIATTR_CUDA_API_VERSION
	.align		4
        /*0000*/ 	.byte	0x04, 0x37
        /*0002*/ 	.short	(.L_7 - .L_6)
.L_6:
        /*0004*/ 	.word	0x00000082


	//----- nvinfo : EIATTR_KPARAM_INFO
	.align		4
.L_7:
        /*0008*/ 	.byte	0x04, 0x17
        /*000a*/ 	.short	(.L_9 - .L_8)
.L_8:
        /*000c*/ 	.word	0x00000000
        /*0010*/ 	.short	0x0004
        /*0012*/ 	.short	0x001c
        /*0014*/ 	.byte	0x00, 0xf0, 0x11, 0x00


	//----- nvinfo : EIATTR_KPARAM_INFO
	.align		4
.L_9:
        /*0018*/ 	.byte	0x04, 0x17
        /*001a*/ 	.short	(.L_11 - .L_10)
.L_10:
        /*001c*/ 	.word	0x00000000
        /*0020*/ 	.short	0x0003
        /*0022*/ 	.short	0x0018
        /*0024*/ 	.byte	0x00, 0xf0, 0x11, 0x00


	//----- nvinfo : EIATTR_KPARAM_INFO
	.align		4
.L_11:
        /*0028*/ 	.byte	0x04, 0x17
        /*002a*/ 	.short	(.L_13 - .L_12)
.L_12:
        /*002c*/ 	.word	0x00000000
        /*0030*/ 	.short	0x0002
        /*0032*/ 	.short	0x0010
        /*0034*/ 	.byte	0x00, 0xf5, 0x21, 0x00


	//----- nvinfo : EIATTR_KPARAM_INFO
	.align		4
.L_13:
        /*0038*/ 	.byte	0x04, 0x17
        /*003a*/ 	.short	(.L_15 - .L_14)
.L_14:
        /*003c*/ 	.word	0x00000000
        /*0040*/ 	.short	0x0001
        /*0042*/ 	.short	0x0008
        /*0044*/ 	.byte	0x00, 0xf5, 0x21, 0x00


	//----- nvinfo : EIATTR_KPARAM_INFO
	.align		4
.L_15:
        /*0048*/ 	.byte	0x04, 0x17
        /*004a*/ 	.short	(.L_17 - .L_16)
.L_16:
        /*004c*/ 	.word	0x00000000
        /*0050*/ 	.short	0x0000
        /*0052*/ 	.short	0x0000
        /*0054*/ 	.byte	0x00, 0xf5, 0x21, 0x00


	//----- nvinfo : EIATTR_SPARSE_MMA_MASK
	.align		4
.L_17:
        /*0058*/ 	.byte	0x03, 0x50
        /*005a*/ 	.short	0x0000


	//----- nvinfo : EIATTR_MAXREG_COUNT
	.align		4
        /*005c*/ 	.byte	0x03, 0x1b
        /*005e*/ 	.short	0x00ff


	//----- nvinfo : EIATTR_MERCURY_ISA_VERSION
	.align		4
        /*0060*/ 	.byte	0x03, 0x5f
        /*0062*/ 	.short	0x0101


	//----- nvinfo : EIATTR_VRC_CTA_INIT_COUNT
	.align		4
        /*0064*/ 	.byte	0x02, 0x4a
	.zero		1
	.zero		1


	//----- nvinfo : EIATTR_EXIT_INSTR_OFFSETS
	.align		4
        /*0068*/ 	.byte	0x04, 0x1c
        /*006a*/ 	.short	(.L_19 - .L_18)


	//   ....[0]....
.L_18:
        /*006c*/ 	.word	0x00000070


	//   ....[1]....
        /*0070*/ 	.word	0x00000ac0


	//----- nvinfo : EIATTR_CBANK_PARAM_SIZE
	.align		4
.L_19:
        /*0074*/ 	.byte	0x03, 0x19
        /*0076*/ 	.short	0x0020


	//----- nvinfo : EIATTR_PARAM_CBANK
	.align		4
        /*0078*/ 	.byte	0x04, 0x0a
        /*007a*/ 	.short	(.L_21 - .L_20)
	.align		4
.L_20:
        /*007c*/ 	.word	index@(.nv.constant0._Z20matrixVectorMultiplyPKdS0_Pdii)
        /*0080*/ 	.short	0x0380
        /*0082*/ 	.short	0x0020


	//----- nvinfo : EIATTR_SW_WAR
	.align		4
.L_21:
        /*0084*/ 	.byte	0x04, 0x36
        /*0086*/ 	.short	(.L_23 - .L_22)
.L_22:
        /*0088*/ 	.word	0x00000008
.L_23:


//--------------------- .nv.callgraph             --------------------------
	.section	.nv.callgraph,"",@"SHT_CUDA_CALLGRAPH"
	.align	4
	.sectionentsize	8
	.align		4
        /*0000*/ 	.word	0x00000000
	.align		4
        /*0004*/ 	.word	0xffffffff
	.align		4
        /*0008*/ 	.word	0x00000000
	.align		4
        /*000c*/ 	.word	0xfffffffe
	.align		4
        /*0010*/ 	.word	0x00000000
	.align		4
        /*0014*/ 	.word	0xfffffffd
	.align		4
        /*0018*/ 	.word	0x00000000
	.align		4
        /*001c*/ 	.word	0xfffffffc


//--------------------- .text._Z20matrixVectorMultiplyPKdS0_Pdii --------------------------
	.section	.text._Z20matrixVectorMultiplyPKdS0_Pdii,"ax",@progbits
	.align	128
        .global         _Z20matrixVectorMultiplyPKdS0_Pdii
        .type           _Z20matrixVectorMultiplyPKdS0_Pdii,@function
        .size           _Z20matrixVectorMultiplyPKdS0_Pdii,(.L_x_7 - _Z20matrixVectorMultiplyPKdS0_Pdii)
        .other          _Z20matrixVectorMultiplyPKdS0_Pdii,@"STO_CUDA_ENTRY STV_DEFAULT"
_Z20matrixVectorMultiplyPKdS0_Pdii:
.text._Z20matrixVectorMultiplyPKdS0_Pdii:
[----:B------:R-:W-:Y:S01]  /*0000*/  LDC R1, c[0x0][0x37c] ;  /* 0x0000df00ff017b82 */ /* 0x000fe20000000800 */
[----:B------:R-:W0:Y:S07]  /*0010*/  S2R R3, SR_TID.X ;  /* 0x0000000000037919 */ /* 0x000e2e0000002100 */
[----:B------:R-:W0:Y:S01]  /*0020*/  S2UR UR4, SR_CTAID.X ;  /* 0x00000000000479c3 */ /* 0x000e220000002500 */
[----:B------:R-:W1:Y:S07]  /*0030*/  LDCU UR5, c[0x0][0x398] ;  /* 0x00007300ff0577ac */ /* 0x000e6e0008000800 */
[----:B------:R-:W0:Y:S02]  /*0040*/  LDC R0, c[0x0][0x360] ;  /* 0x0000d800ff007b82 */ /* 0x000e240000000800 */
[----:B0-----:R-:W-:-:S05]  /*0050*/  IMAD R0, R0, UR4, R3 ;  /* 0x0000000400007c24 */ /* 0x001fca000f8e0203 */
[----:B-1----:R-:W-:-:S13]  /*0060*/  ISETP.GE.AND P0, PT, R0, UR5, PT ;  /* 0x0000000500007c0c */ /* 0x002fda000bf06270 */
[----:B------:R-:W-:Y:S05]  /*0070*/  @P0 EXIT ;  /* 0x000000000000094d */ /* 0x000fea0003800000 */
[----:B------:R-:W0:Y:S01]  /*0080*/  LDCU UR8, c[0x0][0x39c] ;  /* 0x00007380ff0877ac */ /* 0x000e220008000800 */
[----:B------:R-:W-:Y:S01]  /*0090*/  CS2R R24, SRZ ;  /* 0x0000000000187805 */ /* 0x000fe2000001ff00 */
[----:B------:R-:W1:Y:S01]  /*00a0*/  LDCU.64 UR16, c[0x0][0x358] ;  /* 0x00006b00ff1077ac */ /* 0x000e620008000a00 */
[----:B0-----:R-:W-:-:S09]  /*00b0*/  UISETP.GE.AND UP0, UPT, UR8, 0x1, UPT ;  /* 0x000000010800788c */ /* 0x001fd2000bf06270 */
[----:B-1----:R-:W-:Y:S05]  /*00c0*/  BRA.U !UP0, `(.L_x_0) ;  /* 0x0000000908707547 */ /* 0x002fea000b800000 */
[----:B------:R-:W-:Y:S01]  /*00d0*/  UISETP.GE.U32.AND UP1, UPT, UR8, 0x10, UPT ;  /* 0x000000100800788c */ /* 0x000fe2000bf26070 */
[----:B------:R-:W-:Y:S01]  /*00e0*/  HFMA2 R3, -RZ, RZ, 0, 0 ;  /* 0x00000000ff037431 */ /* 0x000fe200000001ff */
[----:B------:R-:W-:Y:S02]  /*00f0*/  ULOP3.LUT UR9, UR8, 0xf, URZ, 0xc0, !UPT ;  /* 0x0000000f08097892 */ /* 0x000fe4000f8ec0ff */
[----:B------:R-:W-:Y:S01]  /*0100*/  IMAD R2, R0, UR8, RZ ;  /* 0x0000000800027c24 */ /* 0x000fe2000f8e02ff */
[----:B------:R-:W-:Y:S01]  /*0110*/  CS2R R24, SRZ ;  /* 0x0000000000187805 */ /* 0x000fe2000001ff00 */
[----:B------:R-:W-:-:S03]  /*0120*/  UISETP.NE.AND UP0, UPT, UR9, URZ, UPT ;  /* 0x000000ff0900728c */ /* 0x000fc6000bf05270 */
[----:B------:R-:W-:Y:S08]  /*0130*/  BRA.U !UP1, `(.L_x_1) ;  /* 0x00000005091c7547 */ /* 0x000ff0000b800000 */
[----:B------:R-:W0:Y:S01]  /*0140*/  LDCU.128 UR12, c[0x0][0x380] ;  /* 0x00007000ff0c77ac */ /* 0x000e220008000c00 */
[----:B------:R-:W-:Y:S01]  /*0150*/  IMAD.MOV.U32 R26, RZ, RZ, R2 ;  /* 0x000000ffff1a7224 */ /* 0x000fe200078e0002 */
[----:B------:R-:W-:Y:S01]  /*0160*/  CS2R R24, SRZ ;  /* 0x0000000000187805 */ /* 0x000fe2000001ff00 */
[----:B------:R-:W-:-:S04]  /*0170*/  ULOP3.LUT UR10, UR8, 0x7ffffff0, URZ, 0xc0, !UPT ;  /* 0x7ffffff0080a7892 */ /* 0x000fc8000f8ec0ff */
[----:B------:R-:W-:Y:S02]  /*0180*/  UIADD3 UR11, UPT, UPT, -UR10, URZ, URZ ;  /* 0x000000ff0a0b7290 */ /* 0x000fe4000fffe1ff */
[----:B------:R-:W-:Y:S01]  /*0190*/  MOV R3, UR10 ;  /* 0x0000000a00037c02 */ /* 0x000fe20008000f00 */
[----:B0-----:R-:W-:Y:S02]  /*01a0*/  UIADD3 UR4, UP2, UPT, UR14, 0x40, URZ ;  /* 0x000000400e047890 */ /* 0x001fe4000ff5e0ff */
[----:B------:R-:W-:Y:S02]  /*01b0*/  UIADD3 UR6, UP1, UPT, UR12, 0x40, URZ ;  /* 0x000000400c067890 */ /* 0x000fe4000ff3e0ff */
[----:B------:R-:W-:Y:S02]  /*01c0*/  UIADD3.X UR5, UPT, UPT, URZ, UR15, URZ, UP2, !UPT ;  /* 0x0000000fff057290 */ /* 0x000fe400097fe4ff */
[----:B------:R-:W-:Y:S01]  /*01d0*/  IMAD.U32 R10, RZ, RZ, UR4 ;  /* 0x00000004ff0a7e24 */ /* 0x000fe2000f8e00ff */
[----:B------:R-:W-:-:S03]  /*01e0*/  UIADD3.X UR7, UPT, UPT, URZ, UR13, URZ, UP1, !UPT ;  /* 0x0000000dff077290 */ /* 0x000fc60008ffe4ff */
[----:B------:R-:W-:-:S09]  /*01f0*/  MOV R11, UR5 ;  /* 0x00000005000b7c02 */ /* 0x000fd20008000f00 */
.L_x_2:
[----:B------:R-:W-:Y:S01]  /*0200*/  MOV R5, UR7 ;  /* 0x0000000700057c02 */ /* 0x000fe20008000f00 */
[----:B------:R-:W-:Y:S01]  /*0210*/  IMAD.U32 R4, RZ, RZ, UR6 ;  /* 0x00000006ff047e24 */ /* 0x000fe2000f8e00ff */
[----:B------:R-:W-:Y:S01]  /*0220*/  MOV R7, R11 ;  /* 0x0000000b00077202 */ /* 0x000fe20000000f00 */
[----:B------:R-:W-:Y:S02]  /*0230*/  IMAD.MOV.U32 R6, RZ, RZ, R10 ;  /* 0x000000ffff067224 */ /* 0x000fe400078e000a */
[----:B------:R-:W-:-:S03]  /*0240*/  IMAD.WIDE R4, R26, 0x8, R4 ;  /* 0x000000081a047825 */ /* 0x000fc600078e0204 */
[----:B------:R-:W2:Y:S04]  /*0250*/  LDG.E.64 R22, desc[UR16][R6.64+-0x40] ;  /* 0xffffc01006167981 */ /* 0x000ea8000c1e1b00 */
[----:B------:R-:W2:Y:S04]  /*0260*/  LDG.E.64 R12, desc[UR16][R4.64+-0x40] ;  /* 0xffffc010040c7981 */ /* 0x000ea8000c1e1b00 */
[----:B------:R-:W3:Y:S04]  /*0270*/  LDG.E.64 R20, desc[UR16][R6.64+-0x38] ;  /* 0xffffc81006147981 */ /* 0x000ee8000c1e1b00 */
[----:B------:R-:W3:Y:S04]  /*0280*/  LDG.E.64 R16, desc[UR16][R4.64+-0x38] ;  /* 0xffffc81004107981 */ /* 0x000ee8000c1e1b00 */
[----:B------:R-:W4:Y:S04]  /*0290*/  LDG.E.64 R14, desc[UR16][R6.64+-0x30] ;  /* 0xffffd010060e7981 */ /* 0x000f28000c1e1b00 */
[----:B------:R-:W4:Y:S04]  /*02a0*/  LDG.E.64 R10, desc[UR16][R4.64+-0x30] ;  /* 0xffffd010040a7981 */ /* 0x000f28000c1e1b00 */
[----:B------:R-:W5:Y:S04]  /*02b0*/  LDG.E.64 R18, desc[UR16][R6.64+-0x28] ;  /* 0xffffd81006127981 */ /* 0x000f68000c1e1b00 */
[----:B------:R-:W5:Y:S01]  /*02c0*/  LDG.E.64 R8, desc[UR16][R4.64+-0x28] ;  /* 0xffffd81004087981 */ /* 0x000f62000c1e1b00 */
[----:B--2---:R-:W-:-:S03]  /*02d0*/  DFMA R22, R12, R22, R24 ;  /* 0x000000160c16722b */ /* 0x004fc60000000018 */
[----:B------:R-:W2:Y:S04]  /*02e0*/  LDG.E.64 R24, desc[UR16][R6.64+-0x20] ;  /* 0xffffe01006187981 */ /* 0x000ea8000c1e1b00 */
[----:B------:R-:W2:Y:S01]  /*02f0*/  LDG.E.64 R12, desc[UR16][R4.64+-0x20] ;  /* 0xffffe010040c7981 */ /* 0x000ea2000c1e1b00 */
[----:B---3--:R-:W-:-:S03]  /*0300*/  DFMA R20, R16, R20, R22 ;  /* 0x000000141014722b */ /* 0x008fc60000000016 */
[----:B------:R-:W3:Y:S04]  /*0310*/  LDG.E.64 R22, desc[UR16][R6.64+-0x18] ;  /* 0xffffe81006167981 */ /* 0x000ee8000c1e1b00 */
[----:B------:R-:W3:Y:S01]  /*0320*/  LDG.E.64 R16, desc[UR16][R4.64+-0x18] ;  /* 0xffffe81004107981 */ /* 0x000ee2000c1e1b00 */
[----:B----4-:R-:W-:-:S03]  /*0330*/  DFMA R14, R10, R14, R20 ;  /* 0x0000000e0a0e722b */ /* 0x010fc60000000014 */
[----:B------:R-:W4:Y:S04]  /*0340*/  LDG.E.64 R10, desc[UR16][R6.64+-0x10] ;  /* 0xfffff010060a7981 */ /* 0x000f28000c1e1b00 */
[----:B------:R-:W4:Y:S01]  /*0350*/  LDG.E.64 R20, desc[UR16][R4.64+-0x10] ;  /* 0xfffff01004147981 */ /* 0x000f22000c1e1b00 */
[----:B-----5:R-:W-:-:S03]  /*0360*/  DFMA R18, R8, R18, R14 ;  /* 0x000000120812722b */ /* 0x020fc6000000000e */
        /* <DEDUP_REMOVED lines=26> */
[----:B------:R-:W-:Y:S01]  /*0510*/  UIADD3 UR11, UPT, UPT, UR11, 0x10, URZ ;  /* 0x000000100b0b7890 */ /* 0x000fe2000fffe0ff */
[----:B------:R-:W-:-:S03]  /*0520*/  IADD3 R26, PT, PT, R26, 0x10, RZ ;  /* 0x000000101a1a7810 */ /* 0x000fc60007ffe0ff */
[----:B------:R-:W-:Y:S01]  /*0530*/  UISETP.NE.AND UP1, UPT, UR11, URZ, UPT ;  /* 0x000000ff0b00728c */ /* 0x000fe2000bf25270 */
[----:B--2---:R-:W-:-:S08]  /*0540*/  DFMA R10, R14, R12, R10 ;  /* 0x0000000c0e0a722b */ /* 0x004fd0000000000a */
[----:B---3--:R-:W-:-:S08]  /*0550*/  DFMA R10, R18, R16, R10 ;  /* 0x00000010120a722b */ /* 0x008fd0000000000a */
[----:B----4-:R-:W-:Y:S01]  /*0560*/  DFMA R24, R24, R22, R10 ;  /* 0x000000161818722b */ /* 0x010fe2000000000a */
[----:B------:R-:W-:-:S05]  /*0570*/  IADD3 R10, P0, PT, R6, 0x80, RZ ;  /* 0x00000080060a7810 */ /* 0x000fca0007f1e0ff */
[----:B------:R-:W-:Y:S02]  /*0580*/  IMAD.X R11, RZ, RZ, R7, P0 ;  /* 0x000000ffff0b7224 */ /* 0x000fe400000e0607 */
[----:B-----5:R-:W-:Y:S01]  /*0590*/  DFMA R24, R20, R8, R24 ;  /* 0x000000081418722b */ /* 0x020fe20000000018 */
[----:B------:R-:W-:Y:S10]  /*05a0*/  BRA.U UP1, `(.L_x_2) ;  /* 0xfffffffd01147547 */ /* 0x000ff4000b83ffff */
.L_x_1:
[----:B------:R-:W-:Y:S05]  /*05b0*/  BRA.U !UP0, `(.L_x_0) ;  /* 0x0000000508347547 */ /* 0x000fea000b800000 */
[----:B------:R-:W-:Y:S02]  /*05c0*/  UISETP.GE.U32.AND UP0, UPT, UR9, 0x8, UPT ;  /* 0x000000080900788c */ /* 0x000fe4000bf06070 */
[----:B------:R-:W-:-:S04]  /*05d0*/  ULOP3.LUT UR5, UR8, 0x7, URZ, 0xc0, !UPT ;  /* 0x0000000708057892 */ /* 0x000fc8000f8ec0ff */
[----:B------:R-:W-:-:S03]  /*05e0*/  UISETP.NE.AND UP1, UPT, UR5, URZ, UPT ;  /* 0x000000ff0500728c */ /* 0x000fc6000bf25270 */
[----:B------:R-:W-:Y:S08]  /*05f0*/  BRA.U !UP0, `(.L_x_3) ;  /* 0x0000000108787547 */ /* 0x000ff0000b800000 */
[----:B------:R-:W0:Y:S01]  /*0600*/  LDC.64 R10, c[0x0][0x380] ;  /* 0x0000e000ff0a7b82 */ /* 0x000e220000000a00 */
[----:B------:R-:W-:-:S07]  /*0610*/  IMAD.IADD R7, R2, 0x1, R3 ;  /* 0x0000000102077824 */ /* 0x000fce00078e0203 */
[----:B------:R-:W1:Y:S01]  /*0620*/  LDC.64 R4, c[0x0][0x388] ;  /* 0x0000e200ff047b82 */ /* 0x000e620000000a00 */
[----:B0-----:R-:W-:-:S05]  /*0630*/  IMAD.WIDE R10, R7, 0x8, R10 ;  /* 0x00000008070a7825 */ /* 0x001fca00078e020a */
[----:B------:R-:W2:Y:S01]  /*0640*/  LDG.E.64 R12, desc[UR16][R10.64] ;  /* 0x000000100a0c7981 */ /* 0x000ea2000c1e1b00 */
[----:B-1----:R-:W-:-:S03]  /*0650*/  IMAD.WIDE.U32 R4, R3, 0x8, R4 ;  /* 0x0000000803047825 */ /* 0x002fc600078e0004 */
[----:B------:R-:W3:Y:S04]  /*0660*/  LDG.E.64 R16, desc[UR16][R10.64+0x8] ;  /* 0x000008100a107981 */ /* 0x000ee8000c1e1b00 */
[----:B------:R-:W2:Y:S04]  /*0670*/  LDG.E.64 R14, desc[UR16][R4.64] ;  /* 0x00000010040e7981 */ /* 0x000ea8000c1e1b00 */
[----:B------:R-:W3:Y:S04]  /*0680*/  LDG.E.64 R18, desc[UR16][R4.64+0x8] ;  /* 0x0000081004127981 */ /* 0x000ee8000c1e1b00 */
[----:B------:R-:W4:Y:S04]  /*0690*/  LDG.E.64 R20, desc[UR16][R10.64+0x10] ;  /* 0x000010100a147981 */ /* 0x000f28000c1e1b00 */
[----:B------:R-:W4:Y:S04]  /*06a0*/  LDG.E.64 R22, desc[UR16][R4.64+0x10] ;  /* 0x0000101004167981 */ /* 0x000f28000c1e1b00 */
[----:B------:R-:W5:Y:S04]  /*06b0*/  LDG.E.64 R6, desc[UR16][R10.64+0x18] ;  /* 0x000018100a067981 */ /* 0x000f68000c1e1b00 */
[----:B------:R-:W5:Y:S04]  /*06c0*/  LDG.E.64 R8, desc[UR16][R4.64+0x18] ;  /* 0x0000181004087981 */ /* 0x000f68000c1e1b00 */
        /* <DEDUP_REMOVED lines=11> */
[----:B-----5:R-:W-:Y:S01]  /*0780*/  DFMA R6, R6, R8, R20 ;  /* 0x000000080606722b */ /* 0x020fe20000000014 */
[----:B------:R-:W-:-:S07]  /*0790*/  IADD3 R3, PT, PT, R3, 0x8, RZ ;  /* 0x0000000803037810 */ /* 0x000fce0007ffe0ff */
[----:B--2---:R-:W-:-:S08]  /*07a0*/  DFMA R6, R12, R14, R6 ;  /* 0x0000000e0c06722b */ /* 0x004fd00000000006 */
[----:B---3--:R-:W-:-:S08]  /*07b0*/  DFMA R6, R16, R18, R6 ;  /* 0x000000121006722b */ /* 0x008fd00000000006 */
[----:B----4-:R-:W-:-:S08]  /*07c0*/  DFMA R24, R22, R24, R6 ;  /* 0x000000181618722b */ /* 0x010fd00000000006 */
[----:B------:R-:W-:-:S11]  /*07d0*/  DFMA R24, R26, R28, R24 ;  /* 0x0000001c1a18722b */ /* 0x000fd60000000018 */
.L_x_3:
        /* <DEDUP_REMOVED lines=17> */
[----:B------:R-:W5:Y:S01]  /*08f0*/  LDG.E.64 R14, desc[UR16][R20.64+0x18] ;  /* 0x00001810140e7981 */ /* 0x000f62000c1e1b00 */
[----:B------:R-:W-:Y:S01]  /*0900*/  IADD3 R3, PT, PT, R3, 0x4, RZ ;  /* 0x0000000403037810 */ /* 0x000fe20007ffe0ff */
[----:B--2---:R-:W-:-:S08]  /*0910*/  DFMA R18, R18, R22, R24 ;  /* 0x000000161212722b */ /* 0x004fd00000000018 */
[----:B---3--:R-:W-:-:S08]  /*0920*/  DFMA R8, R8, R10, R18 ;  /* 0x0000000a0808722b */ /* 0x008fd00000000012 */
[----:B----4-:R-:W-:-:S08]  /*0930*/  DFMA R4, R4, R6, R8 ;  /* 0x000000060404722b */ /* 0x010fd00000000008 */
[----:B-----5:R-:W-:-:S11]  /*0940*/  DFMA R24, R12, R14, R4 ;  /* 0x0000000e0c18722b */ /* 0x020fd60000000004 */
.L_x_4:
[----:B------:R-:W-:Y:S05]  /*0950*/  BRA.U !UP1, `(.L_x_0) ;  /* 0x00000001094c7547 */ /* 0x000fea000b800000 */
[----:B------:R-:W0:Y:S01]  /*0960*/  LDC.64 R4, c[0x0][0x388] ;  /* 0x0000e200ff047b82 */ /* 0x000e220000000a00 */
[----:B------:R-:W-:Y:S01]  /*0970*/  IADD3 R9, PT, PT, R2, R3, RZ ;  /* 0x0000000302097210 */ /* 0x000fe20007ffe0ff */
[----:B------:R-:W-:-:S06]  /*0980*/  UIADD3 UR4, UPT, UPT, -UR4, URZ, URZ ;  /* 0x000000ff04047290 */ /* 0x000fcc000fffe1ff */
[----:B------:R-:W1:Y:S01]  /*0990*/  LDC.64 R6, c[0x0][0x380] ;  /* 0x0000e000ff067b82 */ /* 0x000e620000000a00 */
[----:B0-----:R-:W-:-:S04]  /*09a0*/  IMAD.WIDE.U32 R4, R3, 0x8, R4 ;  /* 0x0000000803047825 */ /* 0x001fc800078e0004 */
[----:B------:R-:W-:Y:S01]  /*09b0*/  IMAD.MOV.U32 R8, RZ, RZ, R4 ;  /* 0x000000ffff087224 */ /* 0x000fe200078e0004 */
[----:B------:R-:W-:-:S07]  /*09c0*/  MOV R11, R5 ;  /* 0x00000005000b7202 */ /* 0x000fce0000000f00 */
.L_x_5:
[----:B-1----:R-:W-:Y:S01]  /*09d0*/  IMAD.WIDE R2, R9, 0x8, R6 ;  /* 0x0000000809027825 */ /* 0x002fe200078e0206 */
[----:B------:R-:W-:-:S03]  /*09e0*/  MOV R4, R8 ;  /* 0x0000000800047202 */ /* 0x000fc60000000f00 */
[----:B------:R-:W-:Y:S02]  /*09f0*/  IMAD.MOV.U32 R5, RZ, RZ, R11 ;  /* 0x000000ffff057224 */ /* 0x000fe400078e000b */
[----:B------:R-:W2:Y:S04]  /*0a00*/  LDG.E.64 R2, desc[UR16][R2.64] ;  /* 0x0000001002027981 */ /* 0x000ea8000c1e1b00 */
[----:B------:R-:W2:Y:S01]  /*0a10*/  LDG.E.64 R4, desc[UR16][R4.64] ;  /* 0x0000001004047981 */ /* 0x000ea2000c1e1b00 */
[----:B------:R-:W-:Y:S01]  /*0a20*/  UIADD3 UR4, UPT, UPT, UR4, 0x1, URZ ;  /* 0x0000000104047890 */ /* 0x000fe2000fffe0ff */
[----:B------:R-:W-:Y:S02]  /*0a30*/  IADD3 R8, P0, PT, R8, 0x8, RZ ;  /* 0x0000000808087810 */ /* 0x000fe40007f1e0ff */
[----:B------:R-:W-:Y:S01]  /*0a40*/  IADD3 R9, PT, PT, R9, 0x1, RZ ;  /* 0x0000000109097810 */ /* 0x000fe20007ffe0ff */
[----:B------:R-:W-:Y:S01]  /*0a50*/  UISETP.NE.AND UP0, UPT, UR4, URZ, UPT ;  /* 0x000000ff0400728c */ /* 0x000fe2000bf05270 */
[----:B------:R-:W-:Y:S01]  /*0a60*/  IADD3.X R11, PT, PT, RZ, R11, RZ, P0, !PT ;  /* 0x0000000bff0b7210 */ /* 0x000fe200007fe4ff */
[----:B--2---:R-:W-:-:S07]  /*0a70*/  DFMA R24, R2, R4, R24 ;  /* 0x000000040218722b */ /* 0x004fce0000000018 */
[----:B------:R-:W-:Y:S05]  /*0a80*/  BRA.U UP0, `(.L_x_5) ;  /* 0xfffffffd00d07547 */ /* 0x000fea000b83ffff */
.L_x_0:
[----:B------:R-:W0:Y:S02]  /*0a90*/  LDC.64 R2, c[0x0][0x390] ;  /* 0x0000e400ff027b82 */ /* 0x000e240000000a00 */
[----:B0-----:R-:W-:-:S05]  /*0aa0*/  IMAD.WIDE R2, R0, 0x8, R2 ;  /* 0x0000000800027825 */ /* 0x001fca00078e0202 */
[----:B------:R-:W-:Y:S01]  /*0ab0*/  STG.E.64 desc[UR16][R2.64], R24 ;  /* 0x0000001802007986 */ /* 0x000fe2000c101b10 */
[----:B------:R-:W-:Y:S05]  /*0ac0*/  EXIT ;  /* 0x000000000000794d */ /* 0x000fea0003800000 */
.L_x_6:
[----:B------:R-:W-:-:S00]  /*0ad0*/  BRA `(.L_x_6) ;  /* 0xfffffffc00fc7947 */ /* 0x000fc0000383ffff */
[----:B------:R-:W-:-:S00]  /*0ae0*/  NOP ;  /* 0x0000000000007918 */ /* 0x000fc00000000000 */
        /* <DEDUP_REMOVED lines=9> */
.L_x_7:


//--------------------- .nv.shared.reserved.0     --------------------------
	.section	.nv.shared.reserved.0,"aw",@nobits
	.weak		__nv_reservedSMEM_offset_0_alias
	.size		__nv_reservedSMEM_offset_0_alias, 0, 64
	.other		__nv_reservedSMEM_offset_0_alias,@"STO_CUDA_RESERVED_SHARED STV_DEFAULT"
__nv_reservedSMEM_offset_0_alias:
	.zero		0
	.zero		64


//--------------------- .nv.constant0._Z20matrixVectorMultiplyPKdS0_Pdii --------------------------
	.section	.nv.constant0._Z20matrixVectorMultiplyPKdS0_Pdii,"a",@progbits
	.sectionflags	@""
	.align	4
.nv.constant0._Z20matrixVectorMultiplyPKdS0_Pdii:
	.zero		928


//--------------------- SYMBOLS --------------------------

	.type		.nv.reservedSmem.offset0,@object
	.size		.nv.reservedSmem.offset0,0x4
